	.headerflags	@"EF_CUDA_TEXMODE_UNIFIED EF_CUDA_64BIT_ADDRESS EF_CUDA_ACCELERATORS EF_CUDA_SM90 EF_CUDA_VIRTUAL_SM(EF_CUDA_SM90)"
	.elftype	@"ET_EXEC"


//--------------------- .nv.info                  --------------------------
	.section	.nv.info,"",@"SHT_CUDA_INFO"
	.align	4


	//----- nvinfo : EIATTR_REGCOUNT
	.align		4
        /*0000*/ 	.byte	0x04, 0x2f
        /*0002*/ 	.short	(.L_3 - .L_2)
	.align		4
.L_2:
        /*0004*/ 	.word	index@(triton_poi_fused__native_batch_norm_legit_no_training_cat_relu_4)
        /*0008*/ 	.word	0x0000001c


	//----- nvinfo : EIATTR_MIN_STACK_SIZE
	.align		4
.L_3:
        /*000c*/ 	.byte	0x04, 0x12
        /*000e*/ 	.short	(.L_5 - .L_4)
	.align		4
.L_4:
        /*0010*/ 	.word	index@(triton_poi_fused__native_batch_norm_legit_no_training_cat_relu_4)
        /*0014*/ 	.word	0x00000000


	//----- nvinfo : EIATTR_FRAME_SIZE
	.align		4
.L_5:
        /*0018*/ 	.byte	0x04, 0x11
        /*001a*/ 	.short	(.L_7 - .L_6)
	.align		4
.L_6:
        /*001c*/ 	.word	index@(triton_poi_fused__native_batch_norm_legit_no_training_cat_relu_4)
        /*0020*/ 	.word	0x00000000


	//----- nvinfo : EIATTR_MIN_STACK_SIZE
	.align		4
.L_7:
        /*0024*/ 	.byte	0x04, 0x12
        /*0026*/ 	.short	(.L_9 - .L_8)
	.align		4
.L_8:
        /*0028*/ 	.word	index@(triton_poi_fused__native_batch_norm_legit_no_training_cat_relu_4)
        /*002c*/ 	.word	0x00000000
.L_9:


//--------------------- .nv.info.triton_poi_fused__native_batch_norm_legit_no_training_cat_relu_4 --------------------------
	.section	.nv.info.triton_poi_fused__native_batch_norm_legit_no_training_cat_relu_4,"",@"SHT_CUDA_INFO"
	.sectionflags	@""
	.align	4


	//----- nvinfo : EIATTR_CUDA_API_VERSION
	.align		4
        /*0000*/ 	.byte	0x04, 0x37
        /*0002*/ 	.short	(.L_11 - .L_10)
.L_10:
        /*0004*/ 	.word	0x0000007c


	//----- nvinfo : EIATTR_KPARAM_INFO
	.align		4
.L_11:
        /*0008*/ 	.byte	0x04, 0x17
        /*000a*/ 	.short	(.L_13 - .L_12)
.L_12:
        /*000c*/ 	.word	0x00000000
        /*0010*/ 	.short	0x0008
        /*0012*/ 	.short	0x0040
        /*0014*/ 	.byte	0x00, 0xf0, 0x11, 0x00


	//----- nvinfo : EIATTR_KPARAM_INFO
	.align		4
.L_13:
        /*0018*/ 	.byte	0x04, 0x17
        /*001a*/ 	.short	(.L_15 - .L_14)
.L_14:
        /*001c*/ 	.word	0x00000000
        /*0020*/ 	.short	0x0007
        /*0022*/ 	.short	0x0038
        /*0024*/ 	.byte	0x00, 0xf4, 0x21, 0x00


	//----- nvinfo : EIATTR_KPARAM_INFO
	.align		4
.L_15:
        /*0028*/ 	.byte	0x04, 0x17
        /*002a*/ 	.short	(.L_17 - .L_16)
.L_16:
        /*002c*/ 	.word	0x00000000
        /*0030*/ 	.short	0x0006
        /*0032*/ 	.short	0x0030
        /*0034*/ 	.byte	0x00, 0xf4, 0x21, 0x00


	//----- nvinfo : EIATTR_KPARAM_INFO
	.align		4
.L_17:
        /*0038*/ 	.byte	0x04, 0x17
        /*003a*/ 	.short	(.L_19 - .L_18)
.L_18:
        /*003c*/ 	.word	0x00000000
        /*0040*/ 	.short	0x0005
        /*0042*/ 	.short	0x0028
        /*0044*/ 	.byte	0x00, 0xf4, 0x21, 0x00


	//----- nvinfo : EIATTR_KPARAM_INFO
	.align		4
.L_19:
        /*0048*/ 	.byte	0x04, 0x17
        /*004a*/ 	.short	(.L_21 - .L_20)
.L_20:
        /*004c*/ 	.word	0x00000000
        /*0050*/ 	.short	0x0004
        /*0052*/ 	.short	0x0020
        /*0054*/ 	.byte	0x00, 0xf4, 0x21, 0x00


	//----- nvinfo : EIATTR_KPARAM_INFO
	.align		4
.L_21:
        /*0058*/ 	.byte	0x04, 0x17
        /*005a*/ 	.short	(.L_23 - .L_22)
.L_22:
        /*005c*/ 	.word	0x00000000
        /*0060*/ 	.short	0x0003
        /*0062*/ 	.short	0x0018
        /*0064*/ 	.byte	0x00, 0xf4, 0x21, 0x00


	//----- nvinfo : EIATTR_KPARAM_INFO
	.align		4
.L_23:
        /*0068*/ 	.byte	0x04, 0x17
        /*006a*/ 	.short	(.L_25 - .L_24)
.L_24:
        /*006c*/ 	.word	0x00000000
        /*0070*/ 	.short	0x0002
        /*0072*/ 	.short	0x0010
        /*0074*/ 	.byte	0x00, 0xf4, 0x21, 0x00


	//----- nvinfo : EIATTR_KPARAM_INFO
	.align		4
.L_25:
        /*0078*/ 	.byte	0x04, 0x17
        /*007a*/ 	.short	(.L_27 - .L_26)
.L_26:
        /*007c*/ 	.word	0x00000000
        /*0080*/ 	.short	0x0001
        /*0082*/ 	.short	0x0008
        /*0084*/ 	.byte	0x00, 0xf4, 0x21, 0x00


	//----- nvinfo : EIATTR_KPARAM_INFO
	.align		4
.L_27:
        /*0088*/ 	.byte	0x04, 0x17
        /*008a*/ 	.short	(.L_29 - .L_28)
.L_28:
        /*008c*/ 	.word	0x00000000
        /*0090*/ 	.short	0x0000
        /*0092*/ 	.short	0x0000
        /*0094*/ 	.byte	0x00, 0xf4, 0x21, 0x00


	//----- nvinfo : EIATTR_SPARSE_MMA_MASK
	.align		4
.L_29:
        /*0098*/ 	.byte	0x03, 0x50
        /*009a*/ 	.short	0x0000


	//----- nvinfo : EIATTR_MAXREG_COUNT
	.align		4
        /*009c*/ 	.byte	0x03, 0x1b
        /*009e*/ 	.short	0x00ff


	//----- nvinfo : EIATTR_EXIT_INSTR_OFFSETS
	.align		4
        /*00a0*/ 	.byte	0x04, 0x1c
        /*00a2*/ 	.short	(.L_31 - .L_30)


	//   ....[0]....
.L_30:
        /*00a4*/ 	.word	0x00000680


	//   ....[1]....
        /*00a8*/ 	.word	0x000006a0


	//----- nvinfo : EIATTR_REQNTID
	.align		4
.L_31:
        /*00ac*/ 	.byte	0x04, 0x10
        /*00ae*/ 	.short	(.L_33 - .L_32)
.L_32:
        /*00b0*/ 	.word	0x00000080
        /*00b4*/ 	.word	0x00000001
        /*00b8*/ 	.word	0x00000001


	//----- nvinfo : EIATTR_CBANK_PARAM_SIZE
	.align		4
.L_33:
        /*00bc*/ 	.byte	0x03, 0x19
        /*00be*/ 	.short	0x0044


	//----- nvinfo : EIATTR_PARAM_CBANK
	.align		4
        /*00c0*/ 	.byte	0x04, 0x0a
        /*00c2*/ 	.short	(.L_35 - .L_34)
	.align		4
.L_34:
        /*00c4*/ 	.word	index@(.nv.constant0.triton_poi_fused__native_batch_norm_legit_no_training_cat_relu_4)
        /*00c8*/ 	.short	0x0210
        /*00ca*/ 	.short	0x0044


	//----- nvinfo : EIATTR_SW_WAR
	.align		4
.L_35:
        /*00cc*/ 	.byte	0x04, 0x36
        /*00ce*/ 	.short	(.L_37 - .L_36)
.L_36:
        /*00d0*/ 	.word	0x00000008
.L_37:


//--------------------- .nv.callgraph             --------------------------
	.section	.nv.callgraph,"",@"SHT_CUDA_CALLGRAPH"
	.align	4
	.sectionentsize	8
	.align		4
        /*0000*/ 	.word	0x00000000
	.align		4
        /*0004*/ 	.word	0xffffffff
	.align		4
        /*0008*/ 	.word	0x00000000
	.align		4
        /*000c*/ 	.word	0xfffffffe
	.align		4
        /*0010*/ 	.word	0x00000000
	.align		4
        /*0014*/ 	.word	0xfffffffd
	.align		4
        /*0018*/ 	.word	0x00000000
	.align		4
        /*001c*/ 	.word	0xfffffffc


//--------------------- .nv.constant4             --------------------------
	.section	.nv.constant4,"a",@progbits
	.align	8
	.align		8
.nv.constant4:
        /*0000*/ 	.dword	_$_str
	.align		8
        /*0008*/ 	.dword	_$_str_$_2


//--------------------- .text.triton_poi_fused__native_batch_norm_legit_no_training_cat_relu_4 --------------------------
	.section	.text.triton_poi_fused__native_batch_norm_legit_no_training_cat_relu_4,"ax",@progbits
	.align	128
        .global         triton_poi_fused__native_batch_norm_legit_no_training_cat_relu_4
        .type           triton_poi_fused__native_batch_norm_legit_no_training_cat_relu_4,@function
        .size           triton_poi_fused__native_batch_norm_legit_no_training_cat_relu_4,(.L_x_1 - triton_poi_fused__native_batch_norm_legit_no_training_cat_relu_4)
        .other          triton_poi_fused__native_batch_norm_legit_no_training_cat_relu_4,@"STO_CUDA_ENTRY STV_DEFAULT"
triton_poi_fused__native_batch_norm_legit_no_training_cat_relu_4:
.text.triton_poi_fused__native_batch_norm_legit_no_training_cat_relu_4:
[----:B------:R-:W0:Y:S01]  /*0000*/  LDC R1, c[0x0][0x28] ;  /* 0x00000a00ff017b82 */ /* 0x000e220000000800 */
[----:B------:R-:W1:Y:S07]  /*0010*/  S2R R0, SR_TID.X ;  /* 0x0000000000007919 */ /* 0x000e6e0000002100 */
[----:B------:R-:W2:Y:S01]  /*0020*/  LDC.64 R4, c[0x0][0x228] ;  /* 0x00008a00ff047b82 */ /* 0x000ea20000000a00 */
[----:B------:R-:W-:Y:S01]  /*0030*/  IMAD.MOV.U32 R6, RZ, RZ, RZ ;  /* 0x000000ffff067224 */ /* 0x000fe200078e00ff */
[----:B------:R-:W-:Y:S01]  /*0040*/  ULDC.64 UR4, c[0x0][0x208] ;  /* 0x0000820000047ab9 */ /* 0x000fe20000000a00 */
[----:B------:R-:W3:Y:S01]  /*0050*/  S2R R3, SR_CTAID.X ;  /* 0x0000000000037919 */ /* 0x000ee20000002500 */
[----:B------:R-:W-:Y:S01]  /*0060*/  HFMA2.MMA R10, -RZ, RZ, 0, 0 ;  /* 0x00000000ff0a7435 */ /* 0x000fe200000001ff */
[----:B------:R-:W-:-:S03]  /*0070*/  ULDC.64 UR6, c[0x0][0x218] ;  /* 0x0000860000067ab9 */ /* 0x000fc60000000a00 */
[----:B------:R-:W4:Y:S01]  /*0080*/  LDC.64 R14, c[0x0][0x220] ;  /* 0x00008800ff0e7b82 */ /* 0x000f220000000a00 */
[----:B-1----:R-:W-:-:S05]  /*0090*/  IMAD.SHL.U32 R0, R0, 0x2, RZ ;  /* 0x0000000200007824 */ /* 0x002fca00078e00ff */
[----:B------:R-:W-:-:S05]  /*00a0*/  LOP3.LUT R0, R0, 0xfe, RZ, 0xc0, !PT ;  /* 0x000000fe00007812 */ /* 0x000fca00078ec0ff */
[----:B---3--:R-:W-:-:S05]  /*00b0*/  IMAD R0, R3, 0x100, R0 ;  /* 0x0000010003007824 */ /* 0x008fca00078e0200 */
[----:B------:R-:W-:Y:S02]  /*00c0*/  SHF.R.S32.HI R3, RZ, 0x1f, R0 ;  /* 0x0000001fff037819 */ /* 0x000fe40000011400 */
[----:B------:R-:W-:Y:S02]  /*00d0*/  ISETP.GE.AND P0, PT, R0, 0x8100, PT ;  /* 0x000081000000780c */ /* 0x000fe40003f06270 */
[----:B------:R-:W-:-:S04]  /*00e0*/  LEA.HI R3, R3, R0, RZ, 0x6 ;  /* 0x0000000003037211 */ /* 0x000fc800078f30ff */
[----:B------:R-:W-:-:S05]  /*00f0*/  SHF.R.S32.HI R11, RZ, 0x6, R3 ;  /* 0x00000006ff0b7819 */ /* 0x000fca0000011403 */
[----:B------:R-:W-:-:S05]  /*0100*/  IMAD.HI R2, R11, 0xfe03f81, RZ ;  /* 0x0fe03f810b027827 */ /* 0x000fca00078e02ff */
[----:B------:R-:W-:-:S04]  /*0110*/  SHF.R.U32.HI R7, RZ, 0x1f, R2 ;  /* 0x0000001fff077819 */ /* 0x000fc80000011602 */
[----:B------:R-:W-:-:S05]  /*0120*/  LEA.HI.SX32 R2, R2, R7, 0x1d ;  /* 0x0000000702027211 */ /* 0x000fca00078feaff */
[----:B------:R-:W-:-:S04]  /*0130*/  IMAD R11, R2, -0x81, R11 ;  /* 0xffffff7f020b7824 */ /* 0x000fc800078e020b */
[----:B--2---:R-:W-:-:S05]  /*0140*/  IMAD.WIDE R4, R11, 0x4, R4 ;  /* 0x000000040b047825 */ /* 0x004fca00078e0204 */
[----:B------:R-:W2:Y:S01]  /*0150*/  @!P0 LDG.E.EL R6, desc[UR4][R4.64] ;  /* 0x0000000404068981 */ /* 0x000ea2000c2e1900 */
[----:B------:R-:W-:-:S03]  /*0160*/  IMAD.HI R2, R0, 0xfe03f81, RZ ;  /* 0x0fe03f8100027827 */ /* 0x000fc600078e02ff */
[----:B------:R1:W3:Y:S01]  /*0170*/  @!P0 LDG.E.EL R10, desc[UR4][R4.64] ;  /* 0x00000004040a8981 */ /* 0x0002e2000c2e1900 */
[----:B------:R-:W-:Y:S01]  /*0180*/  IMAD.SHL.U32 R8, R11, 0x40, RZ ;  /* 0x000000400b087824 */ /* 0x000fe200078e00ff */
[----:B------:R-:W-:-:S04]  /*0190*/  SHF.R.U32.HI R7, RZ, 0x1f, R2 ;  /* 0x0000001fff077819 */ /* 0x000fc80000011602 */
[----:B------:R-:W-:Y:S02]  /*01a0*/  LEA.HI.SX32 R17, R2, R7, 0x17 ;  /* 0x0000000702117211 */ /* 0x000fe400078fbaff */
[----:B------:R-:W-:Y:S02]  /*01b0*/  LOP3.LUT R7, R3, 0xffffffc0, RZ, 0xc0, !PT ;  /* 0xffffffc003077812 */ /* 0x000fe400078ec0ff */
[----:B------:R-:W5:Y:S01]  /*01c0*/  LDC.64 R2, c[0x0][0x210] ;  /* 0x00008400ff027b82 */ /* 0x000f620000000a00 */
[C---:B------:R-:W-:Y:S02]  /*01d0*/  IMAD R9, R17.reuse, 0xc80, RZ ;  /* 0x00000c8011097824 */ /* 0x040fe400078e02ff */
[----:B------:R-:W-:Y:S02]  /*01e0*/  IMAD.IADD R7, R0, 0x1, -R7 ;  /* 0x0000000100077824 */ /* 0x000fe400078e0a07 */
[----:B-1----:R-:W-:Y:S01]  /*01f0*/  IMAD R4, R17, -0x2040, R0 ;  /* 0xffffdfc011047824 */ /* 0x002fe200078e0200 */
[----:B------:R-:W-:-:S02]  /*0200*/  SHF.R.S32.HI R13, RZ, 0x1f, R9 ;  /* 0x0000001fff0d7819 */ /* 0x000fc40000011409 */
[----:B------:R-:W-:Y:S01]  /*0210*/  IADD3 R18, P1, P2, R8, R7, R9 ;  /* 0x0000000708127210 */ /* 0x000fe20007a3e009 */
[----:B------:R-:W-:Y:S01]  /*0220*/  IMAD R25, R17, 0x13c0, R4 ;  /* 0x000013c011197824 */ /* 0x000fe200078e0204 */
[----:B------:R-:W-:Y:S02]  /*0230*/  SHF.R.S32.HI R8, RZ, 0x1f, R8 ;  /* 0x0000001fff087819 */ /* 0x000fe40000011408 */
[----:B------:R-:W-:Y:S02]  /*0240*/  CS2R R4, SRZ ;  /* 0x0000000000047805 */ /* 0x000fe4000001ff00 */
[----:B------:R-:W-:Y:S02]  /*0250*/  SHF.R.S32.HI R7, RZ, 0x1f, R7 ;  /* 0x0000001fff077819 */ /* 0x000fe40000011407 */
[----:B------:R-:W-:Y:S02]  /*0260*/  LEA R16, P3, R18, UR6, 0x2 ;  /* 0x0000000612107c11 */ /* 0x000fe4000f8610ff */
[----:B------:R-:W-:-:S02]  /*0270*/  IADD3.X R7, R8, R7, R13, P1, P2 ;  /* 0x0000000708077210 */ /* 0x000fc40000fe440d */
[----:B------:R-:W1:Y:S01]  /*0280*/  LDC.64 R12, c[0x0][0x230] ;  /* 0x00008c00ff0c7b82 */ /* 0x000e620000000a00 */
[C---:B------:R-:W-:Y:S02]  /*0290*/  ISETP.GE.AND P2, PT, R11.reuse, 0x4f, PT ;  /* 0x0000004f0b00780c */ /* 0x040fe40003f46270 */
[----:B------:R-:W-:Y:S02]  /*02a0*/  ISETP.GT.AND P1, PT, R11, 0x4e, !P0 ;  /* 0x0000004e0b00780c */ /* 0x000fe40004724270 */
[----:B------:R-:W-:Y:S01]  /*02b0*/  ISETP.LT.AND P4, PT, R0, 0x8100, !P2 ;  /* 0x000081000000780c */ /* 0x000fe20005781270 */
[----:B-----5:R-:W-:Y:S01]  /*02c0*/  IMAD.WIDE R24, R25, 0x4, R2 ;  /* 0x0000000419187825 */ /* 0x020fe200078e0202 */
[----:B------:R-:W-:Y:S01]  /*02d0*/  CS2R R2, SRZ ;  /* 0x0000000000027805 */ /* 0x000fe2000001ff00 */
[----:B------:R-:W5:Y:S01]  /*02e0*/  LDC.64 R8, c[0x0][0x238] ;  /* 0x00008e00ff087b82 */ /* 0x000f620000000a00 */
[----:B------:R-:W-:Y:S01]  /*02f0*/  LEA.HI.X R17, R18, UR7, R7, 0x2, P3 ;  /* 0x0000000712117c11 */ /* 0x000fe200098f1407 */
[----:B----4-:R-:W-:Y:S01]  /*0300*/  IMAD.WIDE R22, R11, 0x4, R14 ;  /* 0x000000040b167825 */ /* 0x010fe200078e020e */
[----:B------:R-:W-:-:S02]  /*0310*/  MOV R7, RZ ;  /* 0x000000ff00077202 */ /* 0x000fc40000000f00 */
[----:B------:R-:W-:-:S03]  /*0320*/  CS2R R14, SRZ ;  /* 0x00000000000e7805 */ /* 0x000fc6000001ff00 */
[----:B------:R-:W4:Y:S04]  /*0330*/  @P1 LDG.E.64 R4, desc[UR4][R16.64+-0x4f00] ;  /* 0xffb1000410041981 */ /* 0x000f28000c1e1b00 */
[----:B------:R-:W4:Y:S01]  /*0340*/  @P4 LDG.E.64 R2, desc[UR4][R24.64] ;  /* 0x0000000418024981 */ /* 0x000f22000c1e1b00 */
[----:B-1----:R-:W-:-:S03]  /*0350*/  IMAD.WIDE R12, R11, 0x4, R12 ;  /* 0x000000040b0c7825 */ /* 0x002fc600078e020c */
[----:B------:R-:W4:Y:S04]  /*0360*/  @!P0 LDG.E.EL R7, desc[UR4][R22.64] ;  /* 0x0000000416078981 */ /* 0x000f28000c2e1900 */
[----:B------:R-:W4:Y:S01]  /*0370*/  @!P0 LDG.E.EL R14, desc[UR4][R22.64] ;  /* 0x00000004160e8981 */ /* 0x000f22000c2e1900 */
[----:B-----5:R-:W-:Y:S01]  /*0380*/  IMAD.WIDE R8, R11, 0x4, R8 ;  /* 0x000000040b087825 */ /* 0x020fe200078e0208 */
[----:B------:R-:W-:-:S03]  /*0390*/  HFMA2.MMA R11, -RZ, RZ, 0, 0 ;  /* 0x00000000ff0b7435 */ /* 0x000fc600000001ff */
[----:B------:R-:W-:Y:S01]  /*03a0*/  IMAD.MOV.U32 R20, RZ, RZ, RZ ;  /* 0x000000ffff147224 */ /* 0x000fe200078e00ff */
[----:B------:R-:W5:Y:S01]  /*03b0*/  @!P0 LDG.E.EL R15, desc[UR4][R8.64] ;  /* 0x00000004080f8981 */ /* 0x000f62000c2e1900 */
[----:B------:R-:W-:-:S04]  /*03c0*/  IMAD.MOV.U32 R18, RZ, RZ, RZ ;  /* 0x000000ffff127224 */ /* 0x000fc800078e00ff */
[----:B------:R-:W5:Y:S04]  /*03d0*/  @!P0 LDG.E.EL R20, desc[UR4][R12.64] ;  /* 0x000000040c148981 */ /* 0x000f68000c2e1900 */
[----:B------:R1:W5:Y:S04]  /*03e0*/  @!P0 LDG.E.EL R18, desc[UR4][R12.64] ;  /* 0x000000040c128981 */ /* 0x000368000c2e1900 */
[----:B------:R1:W5:Y:S01]  /*03f0*/  @!P0 LDG.E.EL R11, desc[UR4][R8.64] ;  /* 0x00000004080b8981 */ /* 0x000362000c2e1900 */
[----:B------:R-:W-:Y:S01]  /*0400*/  IMAD.MOV.U32 R21, RZ, RZ, 0x3e800000 ;  /* 0x3e800000ff157424 */ /* 0x000fe200078e00ff */
[----:B01----:R-:W0:Y:S08]  /*0410*/  LDC.64 R12, c[0x0][0x240] ;  /* 0x00009000ff0c7b82 */ /* 0x003e300000000a00 */
[----:B------:R-:W1:Y:S01]  /*0420*/  LDC.64 R8, c[0x0][0x248] ;  /* 0x00009200ff087b82 */ /* 0x000e620000000a00 */
[----:B0-----:R-:W-:-:S04]  /*0430*/  IMAD.WIDE R12, R0, 0x4, R12 ;  /* 0x00000004000c7825 */ /* 0x001fc800078e020c */
[----:B-1----:R-:W-:-:S04]  /*0440*/  IMAD.WIDE R8, R0, 0x4, R8 ;  /* 0x0000000400087825 */ /* 0x002fc800078e0208 */
[----:B--2---:R-:W-:-:S04]  /*0450*/  FADD R6, R6, 9.9999997473787516356e-06 ;  /* 0x3727c5ac06067421 */ /* 0x004fc80000000000 */
[----:B------:R-:W0:Y:S01]  /*0460*/  MUFU.SQRT R16, R6 ;  /* 0x0000000600107308 */ /* 0x000e220000002000 */
[----:B---3--:R-:W-:-:S07]  /*0470*/  FADD R10, R10, 9.9999997473787516356e-06 ;  /* 0x3727c5ac0a0a7421 */ /* 0x008fce0000000000 */
[----:B------:R-:W1:Y:S01]  /*0480*/  MUFU.SQRT R17, R10 ;  /* 0x0000000a00117308 */ /* 0x000e620000002000 */
[C---:B0-----:R-:W-:Y:S02]  /*0490*/  FSETP.GT.AND P6, PT, R16.reuse, 8.50705917302346158658e+37, PT ;  /* 0x7e8000001000780b */ /* 0x041fe40003fc4000 */
[----:B------:R-:W-:Y:S02]  /*04a0*/  FSETP.GEU.AND P3, PT, R16, 1.175494350822287508e-38, PT ;  /* 0x008000001000780b */ /* 0x000fe40003f6e000 */
[----:B------:R-:W-:Y:S02]  /*04b0*/  FSEL R19, R21, 1, P6 ;  /* 0x3f80000015137808 */ /* 0x000fe40003000000 */
[----:B-1----:R-:W-:-:S07]  /*04c0*/  FSETP.GT.AND P5, PT, R17, 8.50705917302346158658e+37, PT ;  /* 0x7e8000001100780b */ /* 0x002fce0003fa4000 */
[----:B------:R-:W-:Y:S01]  /*04d0*/  @P6 FMUL R16, R16, 0.25 ;  /* 0x3e80000010106820 */ /* 0x000fe20000400000 */
[----:B------:R-:W-:-:S03]  /*04e0*/  FSETP.GEU.AND P6, PT, R17, 1.175494350822287508e-38, PT ;  /* 0x008000001100780b */ /* 0x000fc60003fce000 */
[----:B------:R-:W-:Y:S02]  /*04f0*/  @!P3 FMUL R16, R16, 16777216 ;  /* 0x4b8000001010b820 */ /* 0x000fe40000400000 */
[----:B------:R-:W-:-:S08]  /*0500*/  @P5 FMUL R17, R17, 0.25 ;  /* 0x3e80000011115820 */ /* 0x000fd00000400000 */
[----:B------:R-:W-:Y:S01]  /*0510*/  @!P6 FMUL R17, R17, 16777216 ;  /* 0x4b8000001111e820 */ /* 0x000fe20000400000 */
[----:B------:R-:W0:Y:S01]  /*0520*/  MUFU.RCP R16, R16 ;  /* 0x0000001000107308 */ /* 0x000e220000001000 */
[----:B------:R-:W-:-:S07]  /*0530*/  FSEL R6, R21, 1, P5 ;  /* 0x3f80000015067808 */ /* 0x000fce0002800000 */
[----:B------:R-:W1:Y:S01]  /*0540*/  MUFU.RCP R17, R17 ;  /* 0x0000001100117308 */ /* 0x000e620000001000 */
[----:B----4-:R-:W-:Y:S02]  /*0550*/  SEL R2, R2, RZ, P4 ;  /* 0x000000ff02027207 */ /* 0x010fe40002000000 */
[----:B------:R-:W-:Y:S01]  /*0560*/  SEL R3, R3, RZ, P4 ;  /* 0x000000ff03037207 */ /* 0x000fe20002000000 */
[----:B------:R-:W-:Y:S01]  /*0570*/  @!P3 FMUL R19, R19, 16777216 ;  /* 0x4b8000001313b820 */ /* 0x000fe20000400000 */
[----:B------:R-:W-:Y:S01]  /*0580*/  @P2 SEL R2, R4, RZ, P1 ;  /* 0x000000ff04022207 */ /* 0x000fe20000800000 */
[----:B------:R-:W-:Y:S01]  /*0590*/  @!P6 FMUL R6, R6, 16777216 ;  /* 0x4b8000000606e820 */ /* 0x000fe20000400000 */
[----:B------:R-:W-:Y:S01]  /*05a0*/  @P2 SEL R3, R5, RZ, P1 ;  /* 0x000000ff05032207 */ /* 0x000fe20000800000 */
[----:B0-----:R-:W-:Y:S02]  /*05b0*/  FMUL R16, R16, R19 ;  /* 0x0000001310107220 */ /* 0x001fe40000400000 */
[----:B------:R-:W-:-:S02]  /*05c0*/  FADD R7, R2, -R7 ;  /* 0x8000000702077221 */ /* 0x000fc40000000000 */
[----:B------:R-:W-:Y:S01]  /*05d0*/  FADD R14, R3, -R14 ;  /* 0x8000000e030e7221 */ /* 0x000fe20000000000 */
[----:B-1----:R-:W-:Y:S01]  /*05e0*/  FMUL R17, R17, R6 ;  /* 0x0000000611117220 */ /* 0x002fe20000400000 */
[----:B------:R-:W-:-:S03]  /*05f0*/  FMUL R16, R7, R16 ;  /* 0x0000001007107220 */ /* 0x000fc60000400000 */
[----:B------:R-:W-:Y:S01]  /*0600*/  FMUL R14, R14, R17 ;  /* 0x000000110e0e7220 */ /* 0x000fe20000400000 */
[----:B-----5:R-:W-:Y:S01]  /*0610*/  FFMA R15, R16, R20, R15 ;  /* 0x00000014100f7223 */ /* 0x020fe2000000000f */
[----:B------:R0:W-:Y:S02]  /*0620*/  @!P0 STG.E.64 desc[UR4][R12.64], R2 ;  /* 0x000000020c008986 */ /* 0x0001e4000c101b04 */
[----:B------:R-:W-:Y:S02]  /*0630*/  FFMA R11, R14, R18, R11 ;  /* 0x000000120e0b7223 */ /* 0x000fe4000000000b */
[----:B------:R-:W-:-:S03]  /*0640*/  FSETP.GEU.AND P1, PT, R15, RZ, PT ;  /* 0x000000ff0f00720b */ /* 0x000fc60003f2e000 */
[----:B------:R-:W-:Y:S02]  /*0650*/  FSETP.GEU.AND P2, PT, R11, RZ, PT ;  /* 0x000000ff0b00720b */ /* 0x000fe40003f4e000 */
[----:B------:R-:W-:Y:S02]  /*0660*/  FSEL R10, R15, RZ, P1 ;  /* 0x000000ff0f0a7208 */ /* 0x000fe40000800000 */
[----:B------:R-:W-:Y:S01]  /*0670*/  FSEL R11, R11, RZ, P2 ;  /* 0x000000ff0b0b7208 */ /* 0x000fe20001000000 */
[----:B0-----:R-:W-:Y:S08]  /*0680*/  @P0 EXIT ;  /* 0x000000000000094d */ /* 0x001ff00003800000 */
[----:B------:R-:W-:Y:S01]  /*0690*/  STG.E.64 desc[UR4][R8.64], R10 ;  /* 0x0000000a08007986 */ /* 0x000fe2000c101b04 */
[----:B------:R-:W-:Y:S05]  /*06a0*/  EXIT ;  /* 0x000000000000794d */ /* 0x000fea0003800000 */
.L_x_0:
[----:B------:R-:W-:-:S00]  /*06b0*/  BRA `(.L_x_0) ;  /* 0xfffffffc00fc7947 */ /* 0x000fc0000383ffff */
[----:B------:R-:W-:-:S00]  /*06c0*/  NOP ;  /* 0x0000000000007918 */ /* 0x000fc00000000000 */
        /* <DEDUP_REMOVED lines=11> */
.L_x_1:


//--------------------- .nv.global.init           --------------------------
	.section	.nv.global.init,"aw",@progbits
.nv.global.init:
	.type		_$_str,@object
	.size		_$_str,(_$_str_$_2 - _$_str)
_$_str:
        /*0000*/ 	.byte	0x5f, 0x5f, 0x43, 0x55, 0x44, 0x41, 0x5f, 0x46, 0x54, 0x5a, 0x00
	.type		_$_str_$_2,@object
	.size		_$_str_$_2,(.L_1 - _$_str_$_2)
_$_str_$_2:
        /*000b*/ 	.byte	0x5f, 0x5f, 0x43, 0x55, 0x44, 0x41, 0x5f, 0x50, 0x52, 0x45, 0x43, 0x5f, 0x53, 0x51, 0x52, 0x54
        /*001b*/ 	.byte	0x00
.L_1:


//--------------------- .nv.constant0.triton_poi_fused__native_batch_norm_legit_no_training_cat_relu_4 --------------------------
	.section	.nv.constant0.triton_poi_fused__native_batch_norm_legit_no_training_cat_relu_4,"a",@progbits
	.sectionflags	@""
	.align	4
.nv.constant0.triton_poi_fused__native_batch_norm_legit_no_training_cat_relu_4:
	.zero		596
